	.headerflags	@"EF_CUDA_TEXMODE_UNIFIED EF_CUDA_64BIT_ADDRESS EF_CUDA_ACCELERATORS EF_CUDA_SM90 EF_CUDA_VIRTUAL_SM(EF_CUDA_SM90)"
	.elftype	@"ET_EXEC"


//--------------------- .nv.info                  --------------------------
	.section	.nv.info,"",@"SHT_CUDA_INFO"
	.align	4


	//----- nvinfo : EIATTR_REGCOUNT
	.align		4
        /*0000*/ 	.byte	0x04, 0x2f
        /*0002*/ 	.short	(.L_3 - .L_2)
	.align		4
.L_2:
        /*0004*/ 	.word	index@(triton_poi_fused__native_batch_norm_legit_no_training_add_relu_15)
        /*0008*/ 	.word	0x00000022


	//----- nvinfo : EIATTR_MIN_STACK_SIZE
	.align		4
.L_3:
        /*000c*/ 	.byte	0x04, 0x12
        /*000e*/ 	.short	(.L_5 - .L_4)
	.align		4
.L_4:
        /*0010*/ 	.word	index@(triton_poi_fused__native_batch_norm_legit_no_training_add_relu_15)
        /*0014*/ 	.word	0x00000000


	//----- nvinfo : EIATTR_FRAME_SIZE
	.align		4
.L_5:
        /*0018*/ 	.byte	0x04, 0x11
        /*001a*/ 	.short	(.L_7 - .L_6)
	.align		4
.L_6:
        /*001c*/ 	.word	index@(triton_poi_fused__native_batch_norm_legit_no_training_add_relu_15)
        /*0020*/ 	.word	0x00000000


	//----- nvinfo : EIATTR_MIN_STACK_SIZE
	.align		4
.L_7:
        /*0024*/ 	.byte	0x04, 0x12
        /*0026*/ 	.short	(.L_9 - .L_8)
	.align		4
.L_8:
        /*0028*/ 	.word	index@(triton_poi_fused__native_batch_norm_legit_no_training_add_relu_15)
        /*002c*/ 	.word	0x00000000
.L_9:


//--------------------- .nv.info.triton_poi_fused__native_batch_norm_legit_no_training_add_relu_15 --------------------------
	.section	.nv.info.triton_poi_fused__native_batch_norm_legit_no_training_add_relu_15,"",@"SHT_CUDA_INFO"
	.sectionflags	@""
	.align	4


	//----- nvinfo : EIATTR_CUDA_API_VERSION
	.align		4
        /*0000*/ 	.byte	0x04, 0x37
        /*0002*/ 	.short	(.L_11 - .L_10)
.L_10:
        /*0004*/ 	.word	0x0000007c


	//----- nvinfo : EIATTR_KPARAM_INFO
	.align		4
.L_11:
        /*0008*/ 	.byte	0x04, 0x17
        /*000a*/ 	.short	(.L_13 - .L_12)
.L_12:
        /*000c*/ 	.word	0x00000000
        /*0010*/ 	.short	0x0006
        /*0012*/ 	.short	0x0030
        /*0014*/ 	.byte	0x00, 0xf0, 0x11, 0x00


	//----- nvinfo : EIATTR_KPARAM_INFO
	.align		4
.L_13:
        /*0018*/ 	.byte	0x04, 0x17
        /*001a*/ 	.short	(.L_15 - .L_14)
.L_14:
        /*001c*/ 	.word	0x00000000
        /*0020*/ 	.short	0x0005
        /*0022*/ 	.short	0x0028
        /*0024*/ 	.byte	0x00, 0xf4, 0x21, 0x00


	//----- nvinfo : EIATTR_KPARAM_INFO
	.align		4
.L_15:
        /*0028*/ 	.byte	0x04, 0x17
        /*002a*/ 	.short	(.L_17 - .L_16)
.L_16:
        /*002c*/ 	.word	0x00000000
        /*0030*/ 	.short	0x0004
        /*0032*/ 	.short	0x0020
        /*0034*/ 	.byte	0x00, 0xf4, 0x21, 0x00


	//----- nvinfo : EIATTR_KPARAM_INFO
	.align		4
.L_17:
        /*0038*/ 	.byte	0x04, 0x17
        /*003a*/ 	.short	(.L_19 - .L_18)
.L_18:
        /*003c*/ 	.word	0x00000000
        /*0040*/ 	.short	0x0003
        /*0042*/ 	.short	0x0018
        /*0044*/ 	.byte	0x00, 0xf4, 0x21, 0x00


	//----- nvinfo : EIATTR_KPARAM_INFO
	.align		4
.L_19:
        /*0048*/ 	.byte	0x04, 0x17
        /*004a*/ 	.short	(.L_21 - .L_20)
.L_20:
        /*004c*/ 	.word	0x00000000
        /*0050*/ 	.short	0x0002
        /*0052*/ 	.short	0x0010
        /*0054*/ 	.byte	0x00, 0xf4, 0x21, 0x00


	//----- nvinfo : EIATTR_KPARAM_INFO
	.align		4
.L_21:
        /*0058*/ 	.byte	0x04, 0x17
        /*005a*/ 	.short	(.L_23 - .L_22)
.L_22:
        /*005c*/ 	.word	0x00000000
        /*0060*/ 	.short	0x0001
        /*0062*/ 	.short	0x0008
        /*0064*/ 	.byte	0x00, 0xf4, 0x21, 0x00


	//----- nvinfo : EIATTR_KPARAM_INFO
	.align		4
.L_23:
        /*0068*/ 	.byte	0x04, 0x17
        /*006a*/ 	.short	(.L_25 - .L_24)
.L_24:
        /*006c*/ 	.word	0x00000000
        /*0070*/ 	.short	0x0000
        /*0072*/ 	.short	0x0000
        /*0074*/ 	.byte	0x00, 0xf4, 0x21, 0x00


	//----- nvinfo : EIATTR_SPARSE_MMA_MASK
	.align		4
.L_25:
        /*0078*/ 	.byte	0x03, 0x50
        /*007a*/ 	.short	0x0000


	//----- nvinfo : EIATTR_MAXREG_COUNT
	.align		4
        /*007c*/ 	.byte	0x03, 0x1b
        /*007e*/ 	.short	0x00ff


	//----- nvinfo : EIATTR_EXIT_INSTR_OFFSETS
	.align		4
        /*0080*/ 	.byte	0x04, 0x1c
        /*0082*/ 	.short	(.L_27 - .L_26)


	//   ....[0]....
.L_26:
        /*0084*/ 	.word	0x00000ff0


	//----- nvinfo : EIATTR_REQNTID
	.align		4
.L_27:
        /*0088*/ 	.byte	0x04, 0x10
        /*008a*/ 	.short	(.L_29 - .L_28)
.L_28:
        /*008c*/ 	.word	0x00000080
        /*0090*/ 	.word	0x00000001
        /*0094*/ 	.word	0x00000001


	//----- nvinfo : EIATTR_CBANK_PARAM_SIZE
	.align		4
.L_29:
        /*0098*/ 	.byte	0x03, 0x19
        /*009a*/ 	.short	0x0034


	//----- nvinfo : EIATTR_PARAM_CBANK
	.align		4
        /*009c*/ 	.byte	0x04, 0x0a
        /*009e*/ 	.short	(.L_31 - .L_30)
	.align		4
.L_30:
        /*00a0*/ 	.word	index@(.nv.constant0.triton_poi_fused__native_batch_norm_legit_no_training_add_relu_15)
        /*00a4*/ 	.short	0x0210
        /*00a6*/ 	.short	0x0034


	//----- nvinfo : EIATTR_SW_WAR
	.align		4
.L_31:
        /*00a8*/ 	.byte	0x04, 0x36
        /*00aa*/ 	.short	(.L_33 - .L_32)
.L_32:
        /*00ac*/ 	.word	0x00000008
.L_33:


//--------------------- .nv.callgraph             --------------------------
	.section	.nv.callgraph,"",@"SHT_CUDA_CALLGRAPH"
	.align	4
	.sectionentsize	8
	.align		4
        /*0000*/ 	.word	0x00000000
	.align		4
        /*0004*/ 	.word	0xffffffff
	.align		4
        /*0008*/ 	.word	0x00000000
	.align		4
        /*000c*/ 	.word	0xfffffffe
	.align		4
        /*0010*/ 	.word	0x00000000
	.align		4
        /*0014*/ 	.word	0xfffffffd
	.align		4
        /*0018*/ 	.word	0x00000000
	.align		4
        /*001c*/ 	.word	0xfffffffc


//--------------------- .nv.constant4             --------------------------
	.section	.nv.constant4,"a",@progbits
	.align	8
	.align		8
.nv.constant4:
        /*0000*/ 	.dword	_$_str
	.align		8
        /*0008*/ 	.dword	_$_str_$_2


//--------------------- .text.triton_poi_fused__native_batch_norm_legit_no_training_add_relu_15 --------------------------
	.section	.text.triton_poi_fused__native_batch_norm_legit_no_training_add_relu_15,"ax",@progbits
	.align	128
        .global         triton_poi_fused__native_batch_norm_legit_no_training_add_relu_15
        .type           triton_poi_fused__native_batch_norm_legit_no_training_add_relu_15,@function
        .size           triton_poi_fused__native_batch_norm_legit_no_training_add_relu_15,(.L_x_1 - triton_poi_fused__native_batch_norm_legit_no_training_add_relu_15)
        .other          triton_poi_fused__native_batch_norm_legit_no_training_add_relu_15,@"STO_CUDA_ENTRY STV_DEFAULT"
triton_poi_fused__native_batch_norm_legit_no_training_add_relu_15:
.text.triton_poi_fused__native_batch_norm_legit_no_training_add_relu_15:
[----:B------:R-:W-:Y:S01]  /*0000*/  LDC R1, c[0x0][0x28] ;  /* 0x00000a00ff017b82 */ /* 0x000fe20000000800 */
[----:B------:R-:W1:Y:S07]  /*0010*/  S2R R0, SR_TID.X ;  /* 0x0000000000007919 */ /* 0x000e6e0000002100 */
[----:B------:R-:W2:Y:S01]  /*0020*/  LDC.64 R8, c[0x0][0x228] ;  /* 0x00008a00ff087b82 */ /* 0x000ea20000000a00 */
[----:B------:R-:W-:Y:S01]  /*0030*/  ULDC.64 UR4, c[0x0][0x208] ;  /* 0x0000820000047ab9 */ /* 0x000fe20000000a00 */
[----:B------:R-:W3:Y:S06]  /*0040*/  S2R R3, SR_CTAID.X ;  /* 0x0000000000037919 */ /* 0x000eec0000002500 */
[----:B------:R-:W4:Y:S08]  /*0050*/  LDC.64 R30, c[0x0][0x220] ;  /* 0x00008800ff1e7b82 */ /* 0x000f300000000a00 */
[----:B------:R-:W5:Y:S08]  /*0060*/  LDC.64 R26, c[0x0][0x218] ;  /* 0x00008600ff1a7b82 */ /* 0x000f700000000a00 */
[----:B------:R-:W5:Y:S01]  /*0070*/  LDC.64 R28, c[0x0][0x210] ;  /* 0x00008400ff1c7b82 */ /* 0x000f620000000a00 */
[----:B-1----:R-:W-:-:S04]  /*0080*/  SHF.L.U32 R0, R0, 0x2, RZ ;  /* 0x0000000200007819 */ /* 0x002fc800000006ff */
[----:B------:R-:W-:-:S04]  /*0090*/  LOP3.LUT R0, R0, 0x1fc, RZ, 0xc0, !PT ;  /* 0x000001fc00007812 */ /* 0x000fc800078ec0ff */
[----:B---3--:R-:W-:-:S05]  /*00a0*/  LEA R3, R3, R0, 0xa ;  /* 0x0000000003037211 */ /* 0x008fca00078e50ff */
[----:B------:R-:W-:-:S05]  /*00b0*/  IMAD.HI R0, R3, 0x2aaaaaab, RZ ;  /* 0x2aaaaaab03007827 */ /* 0x000fca00078e02ff */
[----:B------:R-:W-:-:S04]  /*00c0*/  SHF.R.U32.HI R5, RZ, 0x1f, R0 ;  /* 0x0000001fff057819 */ /* 0x000fc80000011600 */
[----:B------:R-:W-:-:S05]  /*00d0*/  LEA.HI R0, R0, R5, RZ, 0x1a ;  /* 0x0000000500007211 */ /* 0x000fca00078fd0ff */
[----:B------:R-:W-:-:S04]  /*00e0*/  IMAD R0, R0, -0x180, R3 ;  /* 0xfffffe8000007824 */ /* 0x000fc800078e0203 */
[----:B--2---:R-:W-:-:S06]  /*00f0*/  IMAD.WIDE R12, R0, 0x4, R8 ;  /* 0x00000004000c7825 */ /* 0x004fcc00078e0208 */
[----:B------:R-:W2:Y:S01]  /*0100*/  LDG.E.EL.128 R12, desc[UR4][R12.64] ;  /* 0x000000040c0c7981 */ /* 0x000ea2000c2e1d00 */
[----:B------:R-:W-:Y:S01]  /*0110*/  HFMA2.MMA R2, -RZ, RZ, 1.625, 0 ;  /* 0x3e800000ff027435 */ /* 0x000fe200000001ff */
[----:B----4-:R-:W-:-:S04]  /*0120*/  IMAD.WIDE R20, R0, 0x4, R30 ;  /* 0x0000000400147825 */ /* 0x010fc800078e021e */
[C---:B-----5:R-:W-:Y:S02]  /*0130*/  IMAD.WIDE R26, R3.reuse, 0x4, R26 ;  /* 0x00000004031a7825 */ /* 0x060fe400078e021a */
[----:B------:R-:W3:Y:S02]  /*0140*/  LDG.E.EL.128 R20, desc[UR4][R20.64] ;  /* 0x0000000414147981 */ /* 0x000ee4000c2e1d00 */
[----:B0-----:R-:W-:Y:S02]  /*0150*/  IMAD.WIDE R28, R3, 0x4, R28 ;  /* 0x00000004031c7825 */ /* 0x001fe400078e021c */
[----:B------:R-:W3:Y:S02]  /*0160*/  LDG.E.128 R16, desc[UR4][R26.64] ;  /* 0x000000041a107981 */ /* 0x000ee4000c1e1d00 */
[----:B--2---:R-:W-:-:S04]  /*0170*/  FADD R5, R12, 9.9999997473787516356e-06 ;  /* 0x3727c5ac0c057421 */ /* 0x004fc80000000000 */
[----:B------:R-:W0:Y:S02]  /*0180*/  MUFU.SQRT R10, R5 ;  /* 0x00000005000a7308 */ /* 0x000e240000002000 */
[C---:B0-----:R-:W-:Y:S02]  /*0190*/  FSETP.GT.AND P0, PT, R10.reuse, 8.50705917302346158658e+37, PT ;  /* 0x7e8000000a00780b */ /* 0x041fe40003f04000 */
[----:B------:R-:W-:Y:S02]  /*01a0*/  FSETP.GEU.AND P1, PT, R10, 1.175494350822287508e-38, PT ;  /* 0x008000000a00780b */ /* 0x000fe40003f2e000 */
[----:B------:R-:W-:-:S09]  /*01b0*/  FSEL R5, R2, 1, P0 ;  /* 0x3f80000002057808 */ /* 0x000fd20000000000 */
[----:B------:R-:W-:-:S04]  /*01c0*/  @P0 FMUL R10, R10, 0.25 ;  /* 0x3e8000000a0a0820 */ /* 0x000fc80000400000 */
[----:B------:R-:W-:-:S04]  /*01d0*/  @!P1 FMUL R10, R10, 16777216 ;  /* 0x4b8000000a0a9820 */ /* 0x000fc80000400000 */
[----:B------:R-:W0:Y:S01]  /*01e0*/  MUFU.RCP R4, R10 ;  /* 0x0000000a00047308 */ /* 0x000e220000001000 */
[----:B------:R-:W-:-:S04]  /*01f0*/  @!P1 FMUL R5, R5, 16777216 ;  /* 0x4b80000005059820 */ /* 0x000fc80000400000 */
[----:B0-----:R-:W-:Y:S02]  /*0200*/  FMUL R11, R4, R5 ;  /* 0x00000005040b7220 */ /* 0x001fe40000400000 */
[----:B------:R-:W2:Y:S01]  /*0210*/  LDG.E.128 R4, desc[UR4][R28.64] ;  /* 0x000000041c047981 */ /* 0x000ea2000c1e1d00 */
[----:B---3--:R-:W-:Y:S01]  /*0220*/  FADD R16, R16, -R20 ;  /* 0x8000001410107221 */ /* 0x008fe20000000000 */
[----:B------:R-:W-:Y:S01]  /*0230*/  IADD3 R24, R3, 0x200, RZ ;  /* 0x0000020003187810 */ /* 0x000fe20007ffe0ff */
[----:B------:R-:W-:Y:S01]  /*0240*/  FADD R15, R15, 9.9999997473787516356e-06 ;  /* 0x3727c5ac0f0f7421 */ /* 0x000fe20000000000 */
[----:B------:R-:W-:-:S03]  /*0250*/  FADD R14, R14, 9.9999997473787516356e-06 ;  /* 0x3727c5ac0e0e7421 */ /* 0x000fc60000000000 */
[----:B------:R-:W0:Y:S02]  /*0260*/  MUFU.SQRT R12, R15 ;  /* 0x0000000f000c7308 */ /* 0x000e240000002000 */
[C---:B0-----:R-:W-:Y:S02]  /*0270*/  FSETP.GT.AND P2, PT, R12.reuse, 8.50705917302346158658e+37, PT ;  /* 0x7e8000000c00780b */ /* 0x041fe40003f44000 */
[----:B------:R-:W-:Y:S01]  /*0280*/  FSETP.GEU.AND P5, PT, R12, 1.175494350822287508e-38, PT ;  /* 0x008000000c00780b */ /* 0x000fe20003fae000 */
[----:B------:R-:W-:-:S10]  /*0290*/  FADD R22, R18, -R22 ;  /* 0x8000001612167221 */ /* 0x000fd40000000000 */
[----:B------:R-:W-:-:S04]  /*02a0*/  @P2 FMUL R12, R12, 0.25 ;  /* 0x3e8000000c0c2820 */ /* 0x000fc80000400000 */
[----:B------:R-:W-:Y:S01]  /*02b0*/  @!P5 FMUL R12, R12, 16777216 ;  /* 0x4b8000000c0cd820 */ /* 0x000fe20000400000 */
[----:B------:R-:W-:Y:S01]  /*02c0*/  FADD R23, R19, -R23 ;  /* 0x8000001713177221 */ /* 0x000fe20000000000 */
[----:B--2---:R-:W-:Y:S01]  /*02d0*/  FFMA R3, R11, R16, R4 ;  /* 0x000000100b037223 */ /* 0x004fe20000000004 */
[----:B------:R-:W-:-:S05]  /*02e0*/  IMAD.HI R4, R24, 0x2aaaaaab, RZ ;  /* 0x2aaaaaab18047827 */ /* 0x000fca00078e02ff */
[----:B------:R-:W-:-:S04]  /*02f0*/  SHF.R.U32.HI R11, RZ, 0x1f, R4 ;  /* 0x0000001fff0b7819 */ /* 0x000fc80000011604 */
[----:B------:R-:W-:Y:S01]  /*0300*/  LEA.HI R11, R4, R11, RZ, 0x1a ;  /* 0x0000000b040b7211 */ /* 0x000fe200078fd0ff */
[----:B------:R-:W-:-:S04]  /*0310*/  FADD R4, R13, 9.9999997473787516356e-06 ;  /* 0x3727c5ac0d047421 */ /* 0x000fc80000000000 */
[----:B------:R-:W-:Y:S02]  /*0320*/  IMAD R24, R11, -0x180, R24 ;  /* 0xfffffe800b187824 */ /* 0x000fe400078e0218 */
[----:B------:R-:W0:Y:S02]  /*0330*/  MUFU.SQRT R4, R4 ;  /* 0x0000000400047308 */ /* 0x000e240000002000 */
[----:B------:R-:W-:-:S06]  /*0340*/  IMAD.WIDE R8, R24, 0x4, R8 ;  /* 0x0000000418087825 */ /* 0x000fcc00078e0208 */
[----:B------:R-:W2:Y:S01]  /*0350*/  LDG.E.EL.128 R8, desc[UR4][R8.64] ;  /* 0x0000000408087981 */ /* 0x000ea2000c2e1d00 */
[----:B------:R-:W1:Y:S01]  /*0360*/  MUFU.SQRT R13, R14 ;  /* 0x0000000e000d7308 */ /* 0x000e620000002000 */
[C---:B0-----:R-:W-:Y:S02]  /*0370*/  FSETP.GT.AND P0, PT, R4.reuse, 8.50705917302346158658e+37, PT ;  /* 0x7e8000000400780b */ /* 0x041fe40003f04000 */
[----:B------:R-:W-:-:S11]  /*0380*/  FSETP.GEU.AND P3, PT, R4, 1.175494350822287508e-38, PT ;  /* 0x008000000400780b */ /* 0x000fd60003f6e000 */
[----:B------:R-:W-:Y:S01]  /*0390*/  @P0 FMUL R4, R4, 0.25 ;  /* 0x3e80000004040820 */ /* 0x000fe20000400000 */
[----:B-1----:R-:W-:-:S03]  /*03a0*/  FSETP.GT.AND P1, PT, R13, 8.50705917302346158658e+37, PT ;  /* 0x7e8000000d00780b */ /* 0x002fc60003f24000 */
[----:B------:R-:W-:Y:S01]  /*03b0*/  @!P3 FMUL R4, R4, 16777216 ;  /* 0x4b8000000404b820 */ /* 0x000fe20000400000 */
[----:B------:R-:W-:-:S05]  /*03c0*/  FSETP.GEU.AND P4, PT, R13, 1.175494350822287508e-38, PT ;  /* 0x008000000d00780b */ /* 0x000fca0003f8e000 */
[----:B------:R-:W0:Y:S01]  /*03d0*/  MUFU.RCP R4, R4 ;  /* 0x0000000400047308 */ /* 0x000e220000001000 */
[----:B------:R-:W-:-:S03]  /*03e0*/  FSEL R15, R2, 1, P0 ;  /* 0x3f800000020f7808 */ /* 0x000fc60000000000 */
[----:B------:R-:W-:Y:S02]  /*03f0*/  @P1 FMUL R13, R13, 0.25 ;  /* 0x3e8000000d0d1820 */ /* 0x000fe40000400000 */
[----:B------:R-:W-:Y:S02]  /*0400*/  @!P3 FMUL R15, R15, 16777216 ;  /* 0x4b8000000f0fb820 */ /* 0x000fe40000400000 */
[----:B------:R-:W-:Y:S01]  /*0410*/  @!P4 FMUL R13, R13, 16777216 ;  /* 0x4b8000000d0dc820 */ /* 0x000fe20000400000 */
[----:B------:R-:W-:-:S03]  /*0420*/  FADD R14, R17, -R21 ;  /* 0x80000015110e7221 */ /* 0x000fc60000000000 */
[----:B------:R-:W1:Y:S01]  /*0430*/  MUFU.RCP R20, R13 ;  /* 0x0000000d00147308 */ /* 0x000e620000001000 */
[----:B0-----:R-:W-:-:S07]  /*0440*/  FMUL R18, R4, R15 ;  /* 0x0000000f04127220 */ /* 0x001fce0000400000 */
[----:B------:R0:W3:Y:S01]  /*0450*/  MUFU.RCP R4, R12 ;  /* 0x0000000c00047308 */ /* 0x0000e20000001000 */
[----:B------:R-:W-:Y:S01]  /*0460*/  FFMA R25, R18, R14, R5 ;  /* 0x0000000e12197223 */ /* 0x000fe20000000005 */
[C---:B------:R-:W-:Y:S02]  /*0470*/  FSEL R19, R2.reuse, 1, P1 ;  /* 0x3f80000002137808 */ /* 0x040fe40000800000 */
[----:B------:R-:W-:Y:S01]  /*0480*/  FSEL R5, R2, 1, P2 ;  /* 0x3f80000002057808 */ /* 0x000fe20001000000 */
[----:B------:R-:W-:-:S04]  /*0490*/  IMAD.WIDE R16, R24, 0x4, R30 ;  /* 0x0000000418107825 */ /* 0x000fc800078e021e */
[----:B------:R-:W-:Y:S01]  /*04a0*/  @!P4 FMUL R19, R19, 16777216 ;  /* 0x4b8000001313c820 */ /* 0x000fe20000400000 */
[----:B------:R-:W4:Y:S01]  /*04b0*/  LDC.64 R30, c[0x0][0x230] ;  /* 0x00008c00ff1e7b82 */ /* 0x000f220000000a00 */
[----:B------:R-:W-:Y:S01]  /*04c0*/  @!P5 FMUL R5, R5, 16777216 ;  /* 0x4b8000000505d820 */ /* 0x000fe20000400000 */
[----:B0-----:R0:W5:Y:S01]  /*04d0*/  LDG.E.128 R12, desc[UR4][R26.64+0x800] ;  /* 0x000800041a0c7981 */ /* 0x001162000c1e1d00 */
[----:B-1----:R-:W-:-:S03]  /*04e0*/  FMUL R20, R20, R19 ;  /* 0x0000001314147220 */ /* 0x002fc60000400000 */
[----:B------:R-:W5:Y:S01]  /*04f0*/  LDG.E.EL.128 R16, desc[UR4][R16.64] ;  /* 0x0000000410107981 */ /* 0x000f62000c2e1d00 */
[----:B---3--:R-:W-:Y:S01]  /*0500*/  FMUL R4, R4, R5 ;  /* 0x0000000504047220 */ /* 0x008fe20000400000 */
[----:B0-----:R-:W-:-:S03]  /*0510*/  FFMA R26, R20, R22, R6 ;  /* 0x00000016141a7223 */ /* 0x001fc60000000006 */
[----:B------:R-:W-:Y:S02]  /*0520*/  FFMA R27, R4, R23, R7 ;  /* 0x00000017041b7223 */ /* 0x000fe40000000007 */
[----:B------:R-:W3:Y:S01]  /*0530*/  LDG.E.128 R4, desc[UR4][R28.64+0x800] ;  /* 0x000800041c047981 */ /* 0x000ee2000c1e1d00 */
[----:B--2---:R-:W-:-:S04]  /*0540*/  FADD R20, R8, 9.9999997473787516356e-06 ;  /* 0x3727c5ac08147421 */ /* 0x004fc80000000000 */
[----:B------:R-:W0:Y:S01]  /*0550*/  MUFU.SQRT R21, R20 ;  /* 0x0000001400157308 */ /* 0x000e220000002000 */
[----:B------:R-:W-:-:S07]  /*0560*/  FADD R9, R9, 9.9999997473787516356e-06 ;  /* 0x3727c5ac09097421 */ /* 0x000fce0000000000 */
[----:B------:R-:W1:Y:S01]  /*0570*/  MUFU.SQRT R8, R9 ;  /* 0x0000000900087308 */ /* 0x000e620000002000 */
[C---:B0-----:R-:W-:Y:S02]  /*0580*/  FSETP.GT.AND P0, PT, R21.reuse, 8.50705917302346158658e+37, PT ;  /* 0x7e8000001500780b */ /* 0x041fe40003f04000 */
[----:B------:R-:W-:Y:S02]  /*0590*/  FSETP.GEU.AND P2, PT, R21, 1.175494350822287508e-38, PT ;  /* 0x008000001500780b */ /* 0x000fe40003f4e000 */
[----:B------:R-:W-:Y:S02]  /*05a0*/  FSEL R22, R2, 1, P0 ;  /* 0x3f80000002167808 */ /* 0x000fe40000000000 */
[----:B-1----:R-:W-:-:S07]  /*05b0*/  FSETP.GT.AND P1, PT, R8, 8.50705917302346158658e+37, PT ;  /* 0x7e8000000800780b */ /* 0x002fce0003f24000 */
[----:B------:R-:W-:Y:S01]  /*05c0*/  @P0 FMUL R21, R21, 0.25 ;  /* 0x3e80000015150820 */ /* 0x000fe20000400000 */
[----:B------:R-:W-:-:S03]  /*05d0*/  FSETP.GEU.AND P0, PT, R8, 1.175494350822287508e-38, PT ;  /* 0x008000000800780b */ /* 0x000fc60003f0e000 */
[----:B------:R-:W-:Y:S02]  /*05e0*/  @!P2 FMUL R21, R21, 16777216 ;  /* 0x4b8000001515a820 */ /* 0x000fe40000400000 */
[----:B------:R-:W-:-:S04]  /*05f0*/  @P1 FMUL R8, R8, 0.25 ;  /* 0x3e80000008081820 */ /* 0x000fc80000400000 */
[----:B------:R-:W0:Y:S04]  /*0600*/  MUFU.RCP R21, R21 ;  /* 0x0000001500157308 */ /* 0x000e280000001000 */
[----:B------:R-:W-:Y:S01]  /*0610*/  @!P0 FMUL R8, R8, 16777216 ;  /* 0x4b80000008088820 */ /* 0x000fe20000400000 */
[----:B------:R-:W-:-:S05]  /*0620*/  FSEL R9, R2, 1, P1 ;  /* 0x3f80000002097808 */ /* 0x000fca0000800000 */
[----:B------:R-:W1:Y:S01]  /*0630*/  MUFU.RCP R8, R8 ;  /* 0x0000000800087308 */ /* 0x000e620000001000 */
[----:B------:R-:W-:Y:S01]  /*0640*/  @!P2 FMUL R22, R22, 16777216 ;  /* 0x4b8000001616a820 */ /* 0x000fe20000400000 */
[----:B------:R-:W-:Y:S01]  /*0650*/  @!P0 FMUL R9, R9, 16777216 ;  /* 0x4b80000009098820 */ /* 0x000fe20000400000 */
[----:B------:R-:W-:Y:S02]  /*0660*/  FADD R10, R10, 9.9999997473787516356e-06 ;  /* 0x3727c5ac0a0a7421 */ /* 0x000fe40000000000 */
[----:B0-----:R-:W-:Y:S01]  /*0670*/  FMUL R23, R21, R22 ;  /* 0x0000001615177220 */ /* 0x001fe20000400000 */
[----:B-----5:R-:W-:-:S04]  /*0680*/  FADD R16, R12, -R16 ;  /* 0x800000100c107221 */ /* 0x020fc80000000000 */
[----:B---3--:R-:W-:Y:S01]  /*0690*/  FFMA R16, R23, R16, R4 ;  /* 0x0000001017107223 */ /* 0x008fe20000000004 */
[----:B-1----:R-:W-:Y:S02]  /*06a0*/  FMUL R4, R8, R9 ;  /* 0x0000000908047220 */ /* 0x002fe40000400000 */
[----:B------:R-:W0:Y:S01]  /*06b0*/  MUFU.SQRT R9, R10 ;  /* 0x0000000a00097308 */ /* 0x000e220000002000 */
[----:B------:R-:W-:Y:S01]  /*06c0*/  FADD R11, R11, 9.9999997473787516356e-06 ;  /* 0x3727c5ac0b0b7421 */ /* 0x000fe20000000000 */
[C---:B0-----:R-:W-:Y:S02]  /*06d0*/  FSETP.GT.AND P0, PT, R9.reuse, 8.50705917302346158658e+37, PT ;  /* 0x7e8000000900780b */ /* 0x041fe40003f04000 */
[----:B------:R-:W-:-:S04]  /*06e0*/  FSETP.GEU.AND P1, PT, R9, 1.175494350822287508e-38, PT ;  /* 0x008000000900780b */ /* 0x000fc80003f2e000 */
[----:B------:R-:W0:Y:S07]  /*06f0*/  MUFU.SQRT R12, R11 ;  /* 0x0000000b000c7308 */ /* 0x000e2e0000002000 */
[----:B------:R-:W-:-:S04]  /*0700*/  @P0 FMUL R9, R9, 0.25 ;  /* 0x3e80000009090820 */ /* 0x000fc80000400000 */
[----:B------:R-:W-:Y:S01]  /*0710*/  @!P1 FMUL R9, R9, 16777216 ;  /* 0x4b80000009099820 */ /* 0x000fe20000400000 */
[----:B------:R-:W-:-:S05]  /*0720*/  FADD R17, R13, -R17 ;  /* 0x800000110d117221 */ /* 0x000fca0000000000 */
[----:B------:R-:W1:Y:S01]  /*0730*/  MUFU.RCP R9, R9 ;  /* 0x0000000900097308 */ /* 0x000e620000001000 */
[----:B------:R-:W-:Y:S01]  /*0740*/  FFMA R17, R4, R17, R5 ;  /* 0x0000001104117223 */ /* 0x000fe20000000005 */
[----:B------:R-:W-:Y:S02]  /*0750*/  FSEL R4, R2, 1, P0 ;  /* 0x3f80000002047808 */ /* 0x000fe40000000000 */
[----:B0-----:R-:W-:-:S03]  /*0760*/  FSETP.GT.AND P0, PT, R12, 8.50705917302346158658e+37, PT ;  /* 0x7e8000000c00780b */ /* 0x001fc60003f04000 */
[----:B------:R-:W-:Y:S01]  /*0770*/  @!P1 FMUL R4, R4, 16777216 ;  /* 0x4b80000004049820 */ /* 0x000fe20000400000 */
[----:B------:R-:W-:-:S03]  /*0780*/  FSETP.GEU.AND P1, PT, R12, 1.175494350822287508e-38, PT ;  /* 0x008000000c00780b */ /* 0x000fc60003f2e000 */
[----:B-1----:R-:W-:Y:S02]  /*0790*/  FMUL R13, R9, R4 ;  /* 0x00000004090d7220 */ /* 0x002fe40000400000 */
[----:B------:R-:W0:Y:S04]  /*07a0*/  LDC.64 R4, c[0x0][0x238] ;  /* 0x00008e00ff047b82 */ /* 0x000e280000000a00 */
[----:B------:R-:W-:-:S04]  /*07b0*/  @P0 FMUL R12, R12, 0.25 ;  /* 0x3e8000000c0c0820 */ /* 0x000fc80000400000 */
[----:B------:R-:W-:Y:S01]  /*07c0*/  @!P1 FMUL R12, R12, 16777216 ;  /* 0x4b8000000c0c9820 */ /* 0x000fe20000400000 */
[----:B------:R-:W-:-:S05]  /*07d0*/  FSEL R11, R2, 1, P0 ;  /* 0x3f800000020b7808 */ /* 0x000fca0000000000 */
[----:B------:R-:W1:Y:S01]  /*07e0*/  MUFU.RCP R12, R12 ;  /* 0x0000000c000c7308 */ /* 0x000e620000001000 */
[----:B------:R-:W-:Y:S01]  /*07f0*/  @!P1 FMUL R11, R11, 16777216 ;  /* 0x4b8000000b0b9820 */ /* 0x000fe20000400000 */
[----:B----4-:R-:W-:-:S04]  /*0800*/  IMAD.WIDE R20, R0, 0x4, R30 ;  /* 0x0000000400147825 */ /* 0x010fc800078e021e */
[----:B------:R-:W-:Y:S01]  /*0810*/  FADD R18, R14, -R18 ;  /* 0x800000120e127221 */ /* 0x000fe20000000000 */
[----:B0-----:R-:W-:-:S04]  /*0820*/  IMAD.WIDE R8, R0, 0x4, R4 ;  /* 0x0000000400087825 */ /* 0x001fc800078e0204 */
[----:B------:R-:W-:Y:S01]  /*0830*/  FADD R15, R15, -R19 ;  /* 0x800000130f0f7221 */ /* 0x000fe20000000000 */
[----:B-1----:R-:W-:Y:S01]  /*0840*/  FMUL R0, R12, R11 ;  /* 0x0000000b0c007220 */ /* 0x002fe20000400000 */
[----:B------:R-:W2:Y:S04]  /*0850*/  LDG.E.EL.128 R20, desc[UR4][R20.64] ;  /* 0x0000000414147981 */ /* 0x000ea8000c2e1d00 */
[----:B------:R-:W3:Y:S01]  /*0860*/  LDG.E.EL.128 R8, desc[UR4][R8.64] ;  /* 0x0000000408087981 */ /* 0x000ee2000c2e1d00 */
[----:B------:R-:W-:-:S04]  /*0870*/  IMAD.WIDE R4, R24, 0x4, R4 ;  /* 0x0000000418047825 */ /* 0x000fc800078e0204 */
[----:B------:R-:W-:Y:S01]  /*0880*/  FFMA R18, R13, R18, R6 ;  /* 0x000000120d127223 */ /* 0x000fe20000000006 */
[----:B------:R-:W-:Y:S02]  /*0890*/  FFMA R0, R0, R15, R7 ;  /* 0x0000000f00007223 */ /* 0x000fe40000000007 */
[----:B------:R-:W4:Y:S01]  /*08a0*/  LDG.E.EL.128 R4, desc[UR4][R4.64] ;  /* 0x0000000404047981 */ /* 0x000f22000c2e1d00 */
[----:B------:R-:W-:-:S06]  /*08b0*/  IMAD.WIDE R12, R24, 0x4, R30 ;  /* 0x00000004180c7825 */ /* 0x000fcc00078e021e */
[----:B------:R-:W5:Y:S01]  /*08c0*/  LDG.E.EL.128 R12, desc[UR4][R12.64] ;  /* 0x000000040c0c7981 */ /* 0x000f62000c2e1d00 */
[----:B---3--:R-:W-:Y:S01]  /*08d0*/  FADD R19, R8, 9.9999997473787516356e-06 ;  /* 0x3727c5ac08137421 */ /* 0x008fe20000000000 */
[----:B------:R-:W-:-:S05]  /*08e0*/  FADD R24, R9, 9.9999997473787516356e-06 ;  /* 0x3727c5ac09187421 */ /* 0x000fca0000000000 */
[----:B------:R-:W0:Y:S01]  /*08f0*/  MUFU.SQRT R19, R19 ;  /* 0x0000001300137308 */ /* 0x000e220000002000 */
[----:B------:R-:W-:Y:S01]  /*0900*/  FADD R10, R10, 9.9999997473787516356e-06 ;  /* 0x3727c5ac0a0a7421 */ /* 0x000fe20000000000 */
[----:B------:R-:W-:-:S06]  /*0910*/  FADD R11, R11, 9.9999997473787516356e-06 ;  /* 0x3727c5ac0b0b7421 */ /* 0x000fcc0000000000 */
[----:B------:R-:W1:Y:S01]  /*0920*/  MUFU.SQRT R24, R24 ;  /* 0x0000001800187308 */ /* 0x000e620000002000 */
[----:B----4-:R-:W-:-:S07]  /*0930*/  FADD R4, R4, 9.9999997473787516356e-06 ;  /* 0x3727c5ac04047421 */ /* 0x010fce0000000000 */
[----:B------:R-:W3:Y:S01]  /*0940*/  MUFU.SQRT R8, R10 ;  /* 0x0000000a00087308 */ /* 0x000ee20000002000 */
[----:B0-----:R-:W-:-:S07]  /*0950*/  FSETP.GT.AND P2, PT, R19, 8.50705917302346158658e+37, PT ;  /* 0x7e8000001300780b */ /* 0x001fce0003f44000 */
[----:B------:R-:W0:Y:S01]  /*0960*/  MUFU.SQRT R9, R11 ;  /* 0x0000000b00097308 */ /* 0x000e220000002000 */
[----:B-1----:R-:W-:Y:S01]  /*0970*/  FSETP.GT.AND P3, PT, R24, 8.50705917302346158658e+37, PT ;  /* 0x7e8000001800780b */ /* 0x002fe20003f64000 */
[----:B------:R-:W-:Y:S01]  /*0980*/  FADD R5, R5, 9.9999997473787516356e-06 ;  /* 0x3727c5ac05057421 */ /* 0x000fe20000000000 */
[----:B------:R-:W-:Y:S01]  /*0990*/  FADD R6, R6, 9.9999997473787516356e-06 ;  /* 0x3727c5ac06067421 */ /* 0x000fe20000000000 */
[----:B------:R-:W-:-:S04]  /*09a0*/  FADD R7, R7, 9.9999997473787516356e-06 ;  /* 0x3727c5ac07077421 */ /* 0x000fc80000000000 */
[----:B------:R-:W1:Y:S01]  /*09b0*/  MUFU.SQRT R4, R4 ;  /* 0x0000000400047308 */ /* 0x000e620000002000 */
[----:B---3--:R-:W-:Y:S02]  /*09c0*/  FSETP.GT.AND P6, PT, R8, 8.50705917302346158658e+37, PT ;  /* 0x7e8000000800780b */ /* 0x008fe40003fc4000 */
[C---:B------:R-:W-:Y:S01]  /*09d0*/  FSETP.GEU.AND P4, PT, R19.reuse, 1.175494350822287508e-38, PT ;  /* 0x008000001300780b */ /* 0x040fe20003f8e000 */
[----:B------:R-:W-:Y:S01]  /*09e0*/  @P2 FMUL R19, R19, 0.25 ;  /* 0x3e80000013132820 */ /* 0x000fe20000400000 */
[----:B0-----:R-:W-:-:S03]  /*09f0*/  FSETP.GT.AND P1, PT, R9, 8.50705917302346158658e+37, PT ;  /* 0x7e8000000900780b */ /* 0x001fc60003f24000 */
[----:B------:R-:W0:Y:S01]  /*0a00*/  MUFU.SQRT R5, R5 ;  /* 0x0000000500057308 */ /* 0x000e220000002000 */
[----:B------:R-:W-:Y:S02]  /*0a10*/  FSEL R10, R2, 1, P2 ;  /* 0x3f800000020a7808 */ /* 0x000fe40001000000 */
[----:B------:R-:W-:Y:S02]  /*0a20*/  FSETP.GEU.AND P5, PT, R24, 1.175494350822287508e-38, PT ;  /* 0x008000001800780b */ /* 0x000fe40003fae000 */
[----:B------:R-:W-:Y:S02]  /*0a30*/  FSETP.GEU.AND P0, PT, R8, 1.175494350822287508e-38, PT ;  /* 0x008000000800780b */ /* 0x000fe40003f0e000 */
[----:B------:R-:W-:Y:S01]  /*0a40*/  FSETP.GEU.AND P2, PT, R9, 1.175494350822287508e-38, PT ;  /* 0x008000000900780b */ /* 0x000fe20003f4e000 */
[----:B------:R-:W3:Y:S01]  /*0a50*/  MUFU.SQRT R6, R6 ;  /* 0x0000000600067308 */ /* 0x000ee20000002000 */
[----:B-----5:R-:W-:Y:S01]  /*0a60*/  FADD R0, -R15, R0 ;  /* 0x000000000f007221 */ /* 0x020fe20000000100 */
[----:B------:R-:W-:Y:S01]  /*0a70*/  @P3 FMUL R24, R24, 0.25 ;  /* 0x3e80000018183820 */ /* 0x000fe20000400000 */
[----:B------:R-:W-:-:S05]  /*0a80*/  FSEL R15, R2, 1, P3 ;  /* 0x3f800000020f7808 */ /* 0x000fca0001800000 */
[----:B------:R-:W4:Y:S01]  /*0a90*/  MUFU.SQRT R7, R7 ;  /* 0x0000000700077308 */ /* 0x000f220000002000 */
[----:B-1----:R-:W-:Y:S01]  /*0aa0*/  FSETP.GT.AND P3, PT, R4, 8.50705917302346158658e+37, PT ;  /* 0x7e8000000400780b */ /* 0x002fe20003f64000 */
[----:B------:R-:W-:Y:S01]  /*0ab0*/  FADD R14, -R14, R18 ;  /* 0x000000120e0e7221 */ /* 0x000fe20000000100 */
[----:B------:R-:W-:Y:S01]  /*0ac0*/  FSEL R11, R2, 1, P6 ;  /* 0x3f800000020b7808 */ /* 0x000fe20003000000 */
[----:B------:R-:W-:Y:S01]  /*0ad0*/  @P6 FMUL R8, R8, 0.25 ;  /* 0x3e80000008086820 */ /* 0x000fe20000400000 */
[----:B------:R-:W-:Y:S01]  /*0ae0*/  FSEL R18, R2, 1, P1 ;  /* 0x3f80000002127808 */ /* 0x000fe20000800000 */
[----:B------:R-:W-:Y:S01]  /*0af0*/  @P1 FMUL R9, R9, 0.25 ;  /* 0x3e80000009091820 */ /* 0x000fe20000400000 */
[----:B------:R-:W-:Y:S01]  /*0b00*/  @!P5 FMUL R24, R24, 16777216 ;  /* 0x4b8000001818d820 */ /* 0x000fe20000400000 */
[----:B------:R-:W-:Y:S01]  /*0b10*/  @!P0 FMUL R8, R8, 16777216 ;  /* 0x4b80000008088820 */ /* 0x000fe20000400000 */
[----:B------:R-:W-:Y:S01]  /*0b20*/  @!P5 FMUL R15, R15, 16777216 ;  /* 0x4b8000000f0fd820 */ /* 0x000fe20000400000 */
[----:B------:R-:W-:Y:S01]  /*0b30*/  @!P2 FMUL R9, R9, 16777216 ;  /* 0x4b8000000909a820 */ /* 0x000fe20000400000 */
[----:B------:R-:W-:Y:S01]  /*0b40*/  @!P0 FMUL R11, R11, 16777216 ;  /* 0x4b8000000b0b8820 */ /* 0x000fe20000400000 */
[----:B------:R-:W-:Y:S01]  /*0b50*/  @!P2 FMUL R18, R18, 16777216 ;  /* 0x4b8000001212a820 */ /* 0x000fe20000400000 */
[----:B0-----:R-:W-:Y:S01]  /*0b60*/  FSETP.GT.AND P5, PT, R5, 8.50705917302346158658e+37, PT ;  /* 0x7e8000000500780b */ /* 0x001fe20003fa4000 */
[----:B------:R-:W-:Y:S01]  /*0b70*/  @!P4 FMUL R19, R19, 16777216 ;  /* 0x4b8000001313c820 */ /* 0x000fe20000400000 */
[----:B---3--:R-:W-:Y:S01]  /*0b80*/  FSETP.GT.AND P0, PT, R6, 8.50705917302346158658e+37, PT ;  /* 0x7e8000000600780b */ /* 0x008fe20003f04000 */
[----:B------:R-:W-:Y:S01]  /*0b90*/  @!P4 FMUL R10, R10, 16777216 ;  /* 0x4b8000000a0ac820 */ /* 0x000fe20000400000 */
[----:B----4-:R-:W-:Y:S01]  /*0ba0*/  FSETP.GT.AND P2, PT, R7, 8.50705917302346158658e+37, PT ;  /* 0x7e8000000700780b */ /* 0x010fe20003f44000 */
[----:B--2---:R-:W-:Y:S01]  /*0bb0*/  FADD R3, -R20, R3 ;  /* 0x0000000314037221 */ /* 0x004fe20000000100 */
[C---:B------:R-:W-:Y:S01]  /*0bc0*/  FSETP.GEU.AND P4, PT, R4.reuse, 1.175494350822287508e-38, PT ;  /* 0x008000000400780b */ /* 0x040fe20003f8e000 */
[----:B------:R-:W-:Y:S01]  /*0bd0*/  @P3 FMUL R4, R4, 0.25 ;  /* 0x3e80000004043820 */ /* 0x000fe20000400000 */
[----:B------:R-:W-:-:S02]  /*0be0*/  FSEL R20, R2, 1, P3 ;  /* 0x3f80000002147808 */ /* 0x000fc40001800000 */
[----:B------:R-:W-:Y:S02]  /*0bf0*/  FSETP.GEU.AND P6, PT, R5, 1.175494350822287508e-38, PT ;  /* 0x008000000500780b */ /* 0x000fe40003fce000 */
[C---:B------:R-:W-:Y:S02]  /*0c00*/  FSETP.GEU.AND P1, PT, R6.reuse, 1.175494350822287508e-38, PT ;  /* 0x008000000600780b */ /* 0x040fe40003f2e000 */
[----:B------:R-:W-:Y:S01]  /*0c10*/  FSETP.GEU.AND P3, PT, R7, 1.175494350822287508e-38, PT ;  /* 0x008000000700780b */ /* 0x000fe20003f6e000 */
[----:B------:R-:W0:Y:S01]  /*0c20*/  MUFU.RCP R9, R9 ;  /* 0x0000000900097308 */ /* 0x000e220000001000 */
[----:B------:R-:W-:Y:S01]  /*0c30*/  @P5 FMUL R5, R5, 0.25 ;  /* 0x3e80000005055820 */ /* 0x000fe20000400000 */
[----:B------:R-:W-:Y:S01]  /*0c40*/  @P0 FMUL R6, R6, 0.25 ;  /* 0x3e80000006060820 */ /* 0x000fe20000400000 */
[----:B------:R-:W-:Y:S01]  /*0c50*/  @P2 FMUL R7, R7, 0.25 ;  /* 0x3e80000007072820 */ /* 0x000fe20000400000 */
[----:B------:R-:W-:-:S04]  /*0c60*/  @!P4 FMUL R4, R4, 16777216 ;  /* 0x4b8000000404c820 */ /* 0x000fc80000400000 */
[----:B------:R-:W-:Y:S02]  /*0c70*/  @!P6 FMUL R5, R5, 16777216 ;  /* 0x4b8000000505e820 */ /* 0x000fe40000400000 */
[----:B------:R-:W-:Y:S02]  /*0c80*/  @!P1 FMUL R6, R6, 16777216 ;  /* 0x4b80000006069820 */ /* 0x000fe40000400000 */
[----:B------:R-:W-:Y:S01]  /*0c90*/  @!P3 FMUL R7, R7, 16777216 ;  /* 0x4b8000000707b820 */ /* 0x000fe20000400000 */
[----:B------:R-:W-:Y:S01]  /*0ca0*/  FADD R21, -R21, R25 ;  /* 0x0000001915157221 */ /* 0x000fe20000000100 */
[----:B------:R-:W1:Y:S01]  /*0cb0*/  MUFU.RCP R19, R19 ;  /* 0x0000001300137308 */ /* 0x000e620000001000 */
[----:B0-----:R-:W-:Y:S01]  /*0cc0*/  FMUL R18, R9, R18 ;  /* 0x0000001209127220 */ /* 0x001fe20000400000 */
[----:B------:R-:W-:-:S06]  /*0cd0*/  FSEL R9, R2, 1, P0 ;  /* 0x3f80000002097808 */ /* 0x000fcc0000000000 */
[----:B------:R-:W0:Y:S08]  /*0ce0*/  MUFU.RCP R24, R24 ;  /* 0x0000001800187308 */ /* 0x000e300000001000 */
[----:B------:R-:W2:Y:S08]  /*0cf0*/  MUFU.RCP R8, R8 ;  /* 0x0000000800087308 */ /* 0x000eb00000001000 */
[----:B------:R3:W4:Y:S08]  /*0d00*/  MUFU.RCP R25, R4 ;  /* 0x0000000400197308 */ /* 0x0007300000001000 */
[----:B------:R-:W5:Y:S01]  /*0d10*/  MUFU.RCP R5, R5 ;  /* 0x0000000500057308 */ /* 0x000f620000001000 */
[----:B---3--:R-:W-:-:S07]  /*0d20*/  FSEL R4, R2, 1, P5 ;  /* 0x3f80000002047808 */ /* 0x008fce0002800000 */
[----:B------:R-:W3:Y:S01]  /*0d30*/  MUFU.RCP R6, R6 ;  /* 0x0000000600067308 */ /* 0x000ee20000001000 */
[----:B------:R-:W-:-:S07]  /*0d40*/  FSEL R2, R2, 1, P2 ;  /* 0x3f80000002027808 */ /* 0x000fce0001000000 */
[----:B------:R-:W3:Y:S01]  /*0d50*/  MUFU.RCP R7, R7 ;  /* 0x0000000700077308 */ /* 0x000ee20000001000 */
[----:B------:R-:W-:Y:S01]  /*0d60*/  FADD R23, -R23, R27 ;  /* 0x0000001b17177221 */ /* 0x000fe20000000100 */
[----:B------:R-:W-:Y:S01]  /*0d70*/  @!P4 FMUL R20, R20, 16777216 ;  /* 0x4b8000001414c820 */ /* 0x000fe20000400000 */
[----:B------:R-:W-:Y:S01]  /*0d80*/  @!P6 FMUL R4, R4, 16777216 ;  /* 0x4b8000000404e820 */ /* 0x000fe20000400000 */
[----:B------:R-:W-:Y:S01]  /*0d90*/  @!P1 FMUL R9, R9, 16777216 ;  /* 0x4b80000009099820 */ /* 0x000fe20000400000 */
[----:B------:R-:W-:Y:S01]  /*0da0*/  @!P3 FMUL R2, R2, 16777216 ;  /* 0x4b8000000202b820 */ /* 0x000fe20000400000 */
[----:B------:R-:W-:Y:S01]  /*0db0*/  FMUL R23, R18, R23 ;  /* 0x0000001712177220 */ /* 0x000fe20000400000 */
[----:B------:R-:W-:Y:S01]  /*0dc0*/  FADD R22, -R22, R26 ;  /* 0x0000001a16167221 */ /* 0x000fe20000000100 */
[----:B------:R-:W-:Y:S01]  /*0dd0*/  FADD R13, -R13, R17 ;  /* 0x000000110d0d7221 */ /* 0x000fe20000000100 */
[----:B------:R-:W-:Y:S01]  /*0de0*/  FADD R12, -R12, R16 ;  /* 0x000000100c0c7221 */ /* 0x000fe20000000100 */
[----:B-1----:R-:W-:Y:S01]  /*0df0*/  FMUL R10, R19, R10 ;  /* 0x0000000a130a7220 */ /* 0x002fe20000400000 */
[----:B0-----:R-:W-:Y:S01]  /*0e00*/  FMUL R24, R24, R15 ;  /* 0x0000000f18187220 */ /* 0x001fe20000400000 */
[----:B--2---:R-:W-:Y:S01]  /*0e10*/  FMUL R11, R8, R11 ;  /* 0x0000000b080b7220 */ /* 0x004fe20000400000 */
[----:B----4-:R-:W-:Y:S01]  /*0e20*/  FMUL R25, R25, R20 ;  /* 0x0000001419197220 */ /* 0x010fe20000400000 */
[----:B-----5:R-:W-:Y:S01]  /*0e30*/  FMUL R4, R5, R4 ;  /* 0x0000000405047220 */ /* 0x020fe20000400000 */
[----:B---3--:R-:W-:Y:S01]  /*0e40*/  FMUL R9, R6, R9 ;  /* 0x0000000906097220 */ /* 0x008fe20000400000 */
[----:B------:R-:W-:Y:S01]  /*0e50*/  FMUL R7, R7, R2 ;  /* 0x0000000207077220 */ /* 0x000fe20000400000 */
[----:B------:R-:W-:Y:S01]  /*0e60*/  FMUL R3, R10, R3 ;  /* 0x000000030a037220 */ /* 0x000fe20000400000 */
[----:B------:R-:W-:Y:S01]  /*0e70*/  FMUL R21, R24, R21 ;  /* 0x0000001518157220 */ /* 0x000fe20000400000 */
[----:B------:R-:W-:Y:S01]  /*0e80*/  FMUL R22, R11, R22 ;  /* 0x000000160b167220 */ /* 0x000fe20000400000 */
[----:B------:R-:W-:Y:S01]  /*0e90*/  FMUL R12, R25, R12 ;  /* 0x0000000c190c7220 */ /* 0x000fe20000400000 */
[----:B------:R-:W-:Y:S01]  /*0ea0*/  FMUL R4, R4, R13 ;  /* 0x0000000d04047220 */ /* 0x000fe20000400000 */
[----:B------:R-:W-:Y:S01]  /*0eb0*/  FMUL R9, R9, R14 ;  /* 0x0000000e09097220 */ /* 0x000fe20000400000 */
[----:B------:R-:W-:Y:S01]  /*0ec0*/  FMUL R0, R7, R0 ;  /* 0x0000000007007220 */ /* 0x000fe20000400000 */
[----:B------:R-:W-:-:S02]  /*0ed0*/  FSETP.GEU.AND P6, PT, R23, RZ, PT ;  /* 0x000000ff1700720b */ /* 0x000fc40003fce000 */
[----:B------:R-:W-:Y:S02]  /*0ee0*/  FSETP.GEU.AND P0, PT, R22, RZ, PT ;  /* 0x000000ff1600720b */ /* 0x000fe40003f0e000 */
[----:B------:R-:W-:Y:S02]  /*0ef0*/  SEL R23, R23, RZ, P6 ;  /* 0x000000ff17177207 */ /* 0x000fe40003000000 */
[----:B------:R-:W-:Y:S02]  /*0f00*/  FSETP.GEU.AND P1, PT, R21, RZ, PT ;  /* 0x000000ff1500720b */ /* 0x000fe40003f2e000 */
[----:B------:R-:W-:Y:S02]  /*0f10*/  FSETP.GEU.AND P2, PT, R3, RZ, PT ;  /* 0x000000ff0300720b */ /* 0x000fe40003f4e000 */
[----:B------:R-:W-:Y:S02]  /*0f20*/  FSETP.GEU.AND P3, PT, R9, RZ, PT ;  /* 0x000000ff0900720b */ /* 0x000fe40003f6e000 */
[----:B------:R-:W-:-:S02]  /*0f30*/  FSETP.GEU.AND P4, PT, R4, RZ, PT ;  /* 0x000000ff0400720b */ /* 0x000fc40003f8e000 */
[----:B------:R-:W-:Y:S02]  /*0f40*/  FSETP.GEU.AND P5, PT, R12, RZ, PT ;  /* 0x000000ff0c00720b */ /* 0x000fe40003fae000 */
[----:B------:R-:W-:Y:S02]  /*0f50*/  FSETP.GEU.AND P6, PT, R0, RZ, PT ;  /* 0x000000ff0000720b */ /* 0x000fe40003fce000 */
[----:B------:R-:W-:Y:S02]  /*0f60*/  SEL R22, R22, RZ, P0 ;  /* 0x000000ff16167207 */ /* 0x000fe40000000000 */
[----:B------:R-:W-:Y:S02]  /*0f70*/  SEL R21, R21, RZ, P1 ;  /* 0x000000ff15157207 */ /* 0x000fe40000800000 */
[----:B------:R-:W-:Y:S02]  /*0f80*/  SEL R20, R3, RZ, P2 ;  /* 0x000000ff03147207 */ /* 0x000fe40001000000 */
[----:B------:R-:W-:-:S02]  /*0f90*/  SEL R14, R9, RZ, P3 ;  /* 0x000000ff090e7207 */ /* 0x000fc40001800000 */
[----:B------:R-:W-:Y:S02]  /*0fa0*/  SEL R13, R4, RZ, P4 ;  /* 0x000000ff040d7207 */ /* 0x000fe40002000000 */
[----:B------:R-:W-:Y:S02]  /*0fb0*/  SEL R12, R12, RZ, P5 ;  /* 0x000000ff0c0c7207 */ /* 0x000fe40002800000 */
[----:B------:R-:W-:Y:S01]  /*0fc0*/  SEL R15, R0, RZ, P6 ;  /* 0x000000ff000f7207 */ /* 0x000fe20003000000 */
[----:B------:R-:W-:Y:S04]  /*0fd0*/  STG.E.128 desc[UR4][R28.64], R20 ;  /* 0x000000141c007986 */ /* 0x000fe8000c101d04 */
[----:B------:R-:W-:Y:S01]  /*0fe0*/  STG.E.128 desc[UR4][R28.64+0x800], R12 ;  /* 0x0008000c1c007986 */ /* 0x000fe2000c101d04 */
[----:B------:R-:W-:Y:S05]  /*0ff0*/  EXIT ;  /* 0x000000000000794d */ /* 0x000fea0003800000 */
.L_x_0:
[----:B------:R-:W-:-:S00]  /*1000*/  BRA `(.L_x_0) ;  /* 0xfffffffc00fc7947 */ /* 0x000fc0000383ffff */
[----:B------:R-:W-:-:S00]  /*1010*/  NOP ;  /* 0x0000000000007918 */ /* 0x000fc00000000000 */
        /* <DEDUP_REMOVED lines=14> */
.L_x_1:


//--------------------- .nv.global.init           --------------------------
	.section	.nv.global.init,"aw",@progbits
.nv.global.init:
	.type		_$_str,@object
	.size		_$_str,(_$_str_$_2 - _$_str)
_$_str:
        /*0000*/ 	.byte	0x5f, 0x5f, 0x43, 0x55, 0x44, 0x41, 0x5f, 0x46, 0x54, 0x5a, 0x00
	.type		_$_str_$_2,@object
	.size		_$_str_$_2,(.L_1 - _$_str_$_2)
_$_str_$_2:
        /*000b*/ 	.byte	0x5f, 0x5f, 0x43, 0x55, 0x44, 0x41, 0x5f, 0x50, 0x52, 0x45, 0x43, 0x5f, 0x53, 0x51, 0x52, 0x54
        /*001b*/ 	.byte	0x00
.L_1:


//--------------------- .nv.constant0.triton_poi_fused__native_batch_norm_legit_no_training_add_relu_15 --------------------------
	.section	.nv.constant0.triton_poi_fused__native_batch_norm_legit_no_training_add_relu_15,"a",@progbits
	.sectionflags	@""
	.align	4
.nv.constant0.triton_poi_fused__native_batch_norm_legit_no_training_add_relu_15:
	.zero		580
